//
// Generated by NVIDIA NVVM Compiler
//
// Compiler Build ID: CL-36424714
// Cuda compilation tools, release 13.0, V13.0.88
// Based on NVVM 20.0.0
//

.version 9.0
.target sm_100
.address_size 64

	// .globl	_Z4InitPdPKdi

.visible .entry _Z4InitPdPKdi(
	.param .u64 .ptr .align 1 _Z4InitPdPKdi_param_0,
	.param .u64 .ptr .align 1 _Z4InitPdPKdi_param_1,
	.param .u32 _Z4InitPdPKdi_param_2
)
{
	.reg .pred 	%p<2>;
	.reg .b32 	%r<6>;
	.reg .b64 	%rd<8>;
	.reg .b64 	%fd<2>;

	ld.param.u64 	%rd1, [_Z4InitPdPKdi_param_0];
	ld.param.u64 	%rd2, [_Z4InitPdPKdi_param_1];
	ld.param.u32 	%r2, [_Z4InitPdPKdi_param_2];
	mov.u32 	%r3, %ctaid.x;
	mov.u32 	%r4, %ntid.x;
	mov.u32 	%r5, %tid.x;
	mad.lo.s32 	%r1, %r3, %r4, %r5;
	setp.ge.s32 	%p1, %r1, %r2;
	@%p1 bra 	$L__BB0_2;
	cvta.to.global.u64 	%rd3, %rd2;
	cvta.to.global.u64 	%rd4, %rd1;
	mul.wide.s32 	%rd5, %r1, 8;
	add.s64 	%rd6, %rd3, %rd5;
	ld.global.f64 	%fd1, [%rd6];
	add.s64 	%rd7, %rd4, %rd5;
	st.global.f64 	[%rd7], %fd1;
$L__BB0_2:
	ret;

}
	// .globl	_Z4ZeroPdi
.visible .entry _Z4ZeroPdi(
	.param .u64 .ptr .align 1 _Z4ZeroPdi_param_0,
	.param .u32 _Z4ZeroPdi_param_1
)
{
	.reg .pred 	%p<2>;
	.reg .b32 	%r<6>;
	.reg .b64 	%rd<6>;

	ld.param.u64 	%rd1, [_Z4ZeroPdi_param_0];
	ld.param.u32 	%r2, [_Z4ZeroPdi_param_1];
	mov.u32 	%r3, %ctaid.x;
	mov.u32 	%r4, %ntid.x;
	mov.u32 	%r5, %tid.x;
	mad.lo.s32 	%r1, %r3, %r4, %r5;
	setp.ge.s32 	%p1, %r1, %r2;
	@%p1 bra 	$L__BB1_2;
	cvta.to.global.u64 	%rd2, %rd1;
	mul.wide.s32 	%rd3, %r1, 8;
	add.s64 	%rd4, %rd2, %rd3;
	mov.b64 	%rd5, 0;
	st.global.u64 	[%rd4], %rd5;
$L__BB1_2:
	ret;

}
	// .globl	_Z9AddSourcePdPKxS1_PKdix
.visible .entry _Z9AddSourcePdPKxS1_PKdix(
	.param .u64 .ptr .align 1 _Z9AddSourcePdPKxS1_PKdix_param_0,
	.param .u64 .ptr .align 1 _Z9AddSourcePdPKxS1_PKdix_param_1,
	.param .u64 .ptr .align 1 _Z9AddSourcePdPKxS1_PKdix_param_2,
	.param .u64 .ptr .align 1 _Z9AddSourcePdPKxS1_PKdix_param_3,
	.param .u32 _Z9AddSourcePdPKxS1_PKdix_param_4,
	.param .u64 _Z9AddSourcePdPKxS1_PKdix_param_5
)
{
	.reg .pred 	%p<2>;
	.reg .b32 	%r<6>;
	.reg .b64 	%rd<23>;
	.reg .b64 	%fd<4>;

	ld.param.u64 	%rd1, [_Z9AddSourcePdPKxS1_PKdix_param_0];
	ld.param.u64 	%rd2, [_Z9AddSourcePdPKxS1_PKdix_param_1];
	ld.param.u64 	%rd3, [_Z9AddSourcePdPKxS1_PKdix_param_2];
	ld.param.u64 	%rd4, [_Z9AddSourcePdPKxS1_PKdix_param_3];
	ld.param.u32 	%r2, [_Z9AddSourcePdPKxS1_PKdix_param_4];
	ld.param.u64 	%rd5, [_Z9AddSourcePdPKxS1_PKdix_param_5];
	mov.u32 	%r3, %ctaid.x;
	mov.u32 	%r4, %ntid.x;
	mov.u32 	%r5, %tid.x;
	mad.lo.s32 	%r1, %r3, %r4, %r5;
	setp.ge.s32 	%p1, %r1, %r2;
	@%p1 bra 	$L__BB2_2;
	cvta.to.global.u64 	%rd6, %rd2;
	cvta.to.global.u64 	%rd7, %rd3;
	cvta.to.global.u64 	%rd8, %rd4;
	cvta.to.global.u64 	%rd9, %rd1;
	mul.wide.s32 	%rd10, %r1, 8;
	add.s64 	%rd11, %rd6, %rd10;
	ld.global.u64 	%rd12, [%rd11];
	add.s64 	%rd13, %rd12, -1;
	add.s64 	%rd14, %rd5, 2;
	add.s64 	%rd15, %rd7, %rd10;
	ld.global.u64 	%rd16, [%rd15];
	mad.lo.s64 	%rd17, %rd13, %rd14, %rd16;
	add.s64 	%rd18, %rd8, %rd10;
	ld.global.f64 	%fd1, [%rd18];
	shl.b64 	%rd19, %rd17, 32;
	add.s64 	%rd20, %rd19, -4294967296;
	shr.s64 	%rd21, %rd20, 29;
	add.s64 	%rd22, %rd9, %rd21;
	ld.global.f64 	%fd2, [%rd22];
	add.f64 	%fd3, %fd1, %fd2;
	st.global.f64 	[%rd22], %fd3;
$L__BB2_2:
	ret;

}
	// .globl	_Z13AddSourceGradPdPKxS1_PKdix
.visible .entry _Z13AddSourceGradPdPKxS1_PKdix(
	.param .u64 .ptr .align 1 _Z13AddSourceGradPdPKxS1_PKdix_param_0,
	.param .u64 .ptr .align 1 _Z13AddSourceGradPdPKxS1_PKdix_param_1,
	.param .u64 .ptr .align 1 _Z13AddSourceGradPdPKxS1_PKdix_param_2,
	.param .u64 .ptr .align 1 _Z13AddSourceGradPdPKxS1_PKdix_param_3,
	.param .u32 _Z13AddSourceGradPdPKxS1_PKdix_param_4,
	.param .u64 _Z13AddSourceGradPdPKxS1_PKdix_param_5
)
{
	.reg .pred 	%p<2>;
	.reg .b32 	%r<6>;
	.reg .b64 	%rd<23>;
	.reg .b64 	%fd<4>;

	ld.param.u64 	%rd1, [_Z13AddSourceGradPdPKxS1_PKdix_param_0];
	ld.param.u64 	%rd2, [_Z13AddSourceGradPdPKxS1_PKdix_param_1];
	ld.param.u64 	%rd3, [_Z13AddSourceGradPdPKxS1_PKdix_param_2];
	ld.param.u64 	%rd4, [_Z13AddSourceGradPdPKxS1_PKdix_param_3];
	ld.param.u32 	%r2, [_Z13AddSourceGradPdPKxS1_PKdix_param_4];
	ld.param.u64 	%rd5, [_Z13AddSourceGradPdPKxS1_PKdix_param_5];
	mov.u32 	%r3, %ctaid.x;
	mov.u32 	%r4, %ntid.x;
	mov.u32 	%r5, %tid.x;
	mad.lo.s32 	%r1, %r3, %r4, %r5;
	setp.ge.s32 	%p1, %r1, %r2;
	@%p1 bra 	$L__BB3_2;
	cvta.to.global.u64 	%rd6, %rd2;
	cvta.to.global.u64 	%rd7, %rd3;
	cvta.to.global.u64 	%rd8, %rd4;
	cvta.to.global.u64 	%rd9, %rd1;
	mul.wide.s32 	%rd10, %r1, 8;
	add.s64 	%rd11, %rd6, %rd10;
	ld.global.u64 	%rd12, [%rd11];
	add.s64 	%rd13, %rd12, -1;
	add.s64 	%rd14, %rd5, 2;
	add.s64 	%rd15, %rd7, %rd10;
	ld.global.u64 	%rd16, [%rd15];
	mad.lo.s64 	%rd17, %rd13, %rd14, %rd16;
	shl.b64 	%rd18, %rd17, 32;
	add.s64 	%rd19, %rd18, -4294967296;
	shr.s64 	%rd20, %rd19, 29;
	add.s64 	%rd21, %rd8, %rd20;
	ld.global.f64 	%fd1, [%rd21];
	add.s64 	%rd22, %rd9, %rd10;
	ld.global.f64 	%fd2, [%rd22];
	add.f64 	%fd3, %fd1, %fd2;
	st.global.f64 	[%rd22], %fd3;
$L__BB3_2:
	ret;

}


// ===== COMPILED SASS (sm_100) =====

	.target	sm_100

	.elftype	@"ET_EXEC"


//--------------------- .note.nv.tkinfo           --------------------------
	.section	.note.nv.tkinfo,"",@"SHT_NOTE"
	.sectionflags	@"SHF_NOTE_NV_TKINFO"
	.tkinfo
        /*0018*/ 	.word	0x00000002
        /*0030*/ 	.string	""
        /*0030*/ 	.string	"ptxas"
        /*0030*/ 	.string	"Cuda compilation tools, release 13.0, V13.0.88"
        /*0030*/ 	.string	"Build cuda_13.0.r13.0/compiler.36424714_0"
        /*0030*/ 	.string	"-arch sm_100 -m 64 "



//--------------------- .note.nv.cuinfo           --------------------------
	.section	.note.nv.cuinfo,"",@"SHT_NOTE"
	.sectionflags	@"SHF_NOTE_NV_CUINFO"
        /*0018*/ 	.short	0x0002
        /*001a*/ 	.short	0x0064
        /*001c*/ 	.short	0x0082
	.zero		2


//--------------------- .nv.info                  --------------------------
	.section	.nv.info,"",@"SHT_CUDA_INFO"
	.align	4


	//----- nvinfo : EIATTR_REGCOUNT
	.align		4
        /*0000*/ 	.byte	0x04, 0x2f
        /*0002*/ 	.short	(.L_1 - .L_0)
	.align		4
.L_0:
        /*0004*/ 	.word	index@(_Z4InitPdPKdi)
        /*0008*/ 	.word	0x0000000a


	//----- nvinfo : EIATTR_FRAME_SIZE
	.align		4
.L_1:
        /*000c*/ 	.byte	0x04, 0x11
        /*000e*/ 	.short	(.L_3 - .L_2)
	.align		4
.L_2:
        /*0010*/ 	.word	index@(_Z4InitPdPKdi)
        /*0014*/ 	.word	0x00000000


	//----- nvinfo : EIATTR_REGCOUNT
	.align		4
.L_3:
        /*0018*/ 	.byte	0x04, 0x2f
        /*001a*/ 	.short	(.L_5 - .L_4)
	.align		4
.L_4:
        /*001c*/ 	.word	index@(_Z4ZeroPdi)
        /*0020*/ 	.word	0x00000008


	//----- nvinfo : EIATTR_FRAME_SIZE
	.align		4
.L_5:
        /*0024*/ 	.byte	0x04, 0x11
        /*0026*/ 	.short	(.L_7 - .L_6)
	.align		4
.L_6:
        /*0028*/ 	.word	index@(_Z4ZeroPdi)
        /*002c*/ 	.word	0x00000000


	//----- nvinfo : EIATTR_REGCOUNT
	.align		4
.L_7:
        /*0030*/ 	.byte	0x04, 0x2f
        /*0032*/ 	.short	(.L_9 - .L_8)
	.align		4
.L_8:
        /*0034*/ 	.word	index@(_Z9AddSourcePdPKxS1_PKdix)
        /*0038*/ 	.word	0x0000000e


	//----- nvinfo : EIATTR_FRAME_SIZE
	.align		4
.L_9:
        /*003c*/ 	.byte	0x04, 0x11
        /*003e*/ 	.short	(.L_11 - .L_10)
	.align		4
.L_10:
        /*0040*/ 	.word	index@(_Z9AddSourcePdPKxS1_PKdix)
        /*0044*/ 	.word	0x00000000


	//----- nvinfo : EIATTR_REGCOUNT
	.align		4
.L_11:
        /*0048*/ 	.byte	0x04, 0x2f
        /*004a*/ 	.short	(.L_13 - .L_12)
	.align		4
.L_12:
        /*004c*/ 	.word	index@(_Z13AddSourceGradPdPKxS1_PKdix)
        /*0050*/ 	.word	0x0000000e


	//----- nvinfo : EIATTR_FRAME_SIZE
	.align		4
.L_13:
        /*0054*/ 	.byte	0x04, 0x11
        /*0056*/ 	.short	(.L_15 - .L_14)
	.align		4
.L_14:
        /*0058*/ 	.word	index@(_Z13AddSourceGradPdPKxS1_PKdix)
        /*005c*/ 	.word	0x00000000


	//----- nvinfo : EIATTR_MIN_STACK_SIZE
	.align		4
.L_15:
        /*0060*/ 	.byte	0x04, 0x12
        /*0062*/ 	.short	(.L_17 - .L_16)
	.align		4
.L_16:
        /*0064*/ 	.word	index@(_Z13AddSourceGradPdPKxS1_PKdix)
        /*0068*/ 	.word	0x00000000


	//----- nvinfo : EIATTR_MIN_STACK_SIZE
	.align		4
.L_17:
        /*006c*/ 	.byte	0x04, 0x12
        /*006e*/ 	.short	(.L_19 - .L_18)
	.align		4
.L_18:
        /*0070*/ 	.word	index@(_Z9AddSourcePdPKxS1_PKdix)
        /*0074*/ 	.word	0x00000000


	//----- nvinfo : EIATTR_MIN_STACK_SIZE
	.align		4
.L_19:
        /*0078*/ 	.byte	0x04, 0x12
        /*007a*/ 	.short	(.L_21 - .L_20)
	.align		4
.L_20:
        /*007c*/ 	.word	index@(_Z4ZeroPdi)
        /*0080*/ 	.word	0x00000000


	//----- nvinfo : EIATTR_MIN_STACK_SIZE
	.align		4
.L_21:
        /*0084*/ 	.byte	0x04, 0x12
        /*0086*/ 	.short	(.L_23 - .L_22)
	.align		4
.L_22:
        /*0088*/ 	.word	index@(_Z4InitPdPKdi)
        /*008c*/ 	.word	0x00000000
.L_23:


//--------------------- .nv.compat                --------------------------
	.section	.nv.compat,"",@"SHT_CUDA_COMPAT_INFO"
	.align	4
        /*0000*/ 	.byte	0x02, 0x09, 0x00, 0x00, 0x02, 0x02, 0x01, 0x00, 0x02, 0x05, 0x05, 0x00, 0x03, 0x07, 0x01, 0x01
        /*0010*/ 	.byte	0x02, 0x03, 0x00, 0x00, 0x02, 0x06, 0x01, 0x00, 0x04, 0x0b, 0x08, 0x00, 0x01, 0x00, 0x00, 0x00
        /*0020*/ 	.byte	0x00, 0x00, 0x00, 0x00


//--------------------- .nv.info._Z13AddSourceGradPdPKxS1_PKdix --------------------------
	.section	.nv.info._Z13AddSourceGradPdPKxS1_PKdix,"",@"SHT_CUDA_INFO"
	.sectionflags	@""
	.align	4


	//----- nvinfo : EIATTR_CUDA_API_VERSION
	.align		4
        /*0000*/ 	.byte	0x04, 0x37
        /*0002*/ 	.short	(.L_25 - .L_24)
.L_24:
        /*0004*/ 	.word	0x00000082


	//----- nvinfo : EIATTR_KPARAM_INFO
	.align		4
.L_25:
        /*0008*/ 	.byte	0x04, 0x17
        /*000a*/ 	.short	(.L_27 - .L_26)
.L_26:
        /*000c*/ 	.word	0x00000000
        /*0010*/ 	.short	0x0005
        /*0012*/ 	.short	0x0028
        /*0014*/ 	.byte	0x00, 0xf0, 0x21, 0x00


	//----- nvinfo : EIATTR_KPARAM_INFO
	.align		4
.L_27:
        /*0018*/ 	.byte	0x04, 0x17
        /*001a*/ 	.short	(.L_29 - .L_28)
.L_28:
        /*001c*/ 	.word	0x00000000
        /*0020*/ 	.short	0x0004
        /*0022*/ 	.short	0x0020
        /*0024*/ 	.byte	0x00, 0xf0, 0x11, 0x00


	//----- nvinfo : EIATTR_KPARAM_INFO
	.align		4
.L_29:
        /*0028*/ 	.byte	0x04, 0x17
        /*002a*/ 	.short	(.L_31 - .L_30)
.L_30:
        /*002c*/ 	.word	0x00000000
        /*0030*/ 	.short	0x0003
        /*0032*/ 	.short	0x0018
        /*0034*/ 	.byte	0x00, 0xf5, 0x21, 0x00


	//----- nvinfo : EIATTR_KPARAM_INFO
	.align		4
.L_31:
        /*0038*/ 	.byte	0x04, 0x17
        /*003a*/ 	.short	(.L_33 - .L_32)
.L_32:
        /*003c*/ 	.word	0x00000000
        /*0040*/ 	.short	0x0002
        /*0042*/ 	.short	0x0010
        /*0044*/ 	.byte	0x00, 0xf5, 0x21, 0x00


	//----- nvinfo : EIATTR_KPARAM_INFO
	.align		4
.L_33:
        /*0048*/ 	.byte	0x04, 0x17
        /*004a*/ 	.short	(.L_35 - .L_34)
.L_34:
        /*004c*/ 	.word	0x00000000
        /*0050*/ 	.short	0x0001
        /*0052*/ 	.short	0x0008
        /*0054*/ 	.byte	0x00, 0xf5, 0x21, 0x00


	//----- nvinfo : EIATTR_KPARAM_INFO
	.align		4
.L_35:
        /*0058*/ 	.byte	0x04, 0x17
        /*005a*/ 	.short	(.L_37 - .L_36)
.L_36:
        /*005c*/ 	.word	0x00000000
        /*0060*/ 	.short	0x0000
        /*0062*/ 	.short	0x0000
        /*0064*/ 	.byte	0x00, 0xf5, 0x21, 0x00


	//----- nvinfo : EIATTR_SPARSE_MMA_MASK
	.align		4
.L_37:
        /*0068*/ 	.byte	0x03, 0x50
        /*006a*/ 	.short	0x0000


	//----- nvinfo : EIATTR_MAXREG_COUNT
	.align		4
        /*006c*/ 	.byte	0x03, 0x1b
        /*006e*/ 	.short	0x00ff


	//----- nvinfo : EIATTR_MERCURY_ISA_VERSION
	.align		4
        /*0070*/ 	.byte	0x03, 0x5f
        /*0072*/ 	.short	0x0101


	//----- nvinfo : EIATTR_VRC_CTA_INIT_COUNT
	.align		4
        /*0074*/ 	.byte	0x02, 0x4a
	.zero		1
	.zero		1


	//----- nvinfo : EIATTR_EXIT_INSTR_OFFSETS
	.align		4
        /*0078*/ 	.byte	0x04, 0x1c
        /*007a*/ 	.short	(.L_39 - .L_38)


	//   ....[0]....
.L_38:
        /*007c*/ 	.word	0x00000070


	//   ....[1]....
        /*0080*/ 	.word	0x000001f0


	//----- nvinfo : EIATTR_CBANK_PARAM_SIZE
	.align		4
.L_39:
        /*0084*/ 	.byte	0x03, 0x19
        /*0086*/ 	.short	0x0030


	//----- nvinfo : EIATTR_PARAM_CBANK
	.align		4
        /*0088*/ 	.byte	0x04, 0x0a
        /*008a*/ 	.short	(.L_41 - .L_40)
	.align		4
.L_40:
        /*008c*/ 	.word	index@(.nv.constant0._Z13AddSourceGradPdPKxS1_PKdix)
        /*0090*/ 	.short	0x0380
        /*0092*/ 	.short	0x0030


	//----- nvinfo : EIATTR_SW_WAR
	.align		4
.L_41:
        /*0094*/ 	.byte	0x04, 0x36
        /*0096*/ 	.short	(.L_43 - .L_42)
.L_42:
        /*0098*/ 	.word	0x00000008
.L_43:


//--------------------- .nv.info._Z9AddSourcePdPKxS1_PKdix --------------------------
	.section	.nv.info._Z9AddSourcePdPKxS1_PKdix,"",@"SHT_CUDA_INFO"
	.sectionflags	@""
	.align	4


	//----- nvinfo : EIATTR_CUDA_API_VERSION
	.align		4
        /*0000*/ 	.byte	0x04, 0x37
        /*0002*/ 	.short	(.L_45 - .L_44)
.L_44:
        /*0004*/ 	.word	0x00000082


	//----- nvinfo : EIATTR_KPARAM_INFO
	.align		4
.L_45:
        /*0008*/ 	.byte	0x04, 0x17
        /*000a*/ 	.short	(.L_47 - .L_46)
.L_46:
        /*000c*/ 	.word	0x00000000
        /*0010*/ 	.short	0x0005
        /*0012*/ 	.short	0x0028
        /*0014*/ 	.byte	0x00, 0xf0, 0x21, 0x00


	//----- nvinfo : EIATTR_KPARAM_INFO
	.align		4
.L_47:
        /*0018*/ 	.byte	0x04, 0x17
        /*001a*/ 	.short	(.L_49 - .L_48)
.L_48:
        /*001c*/ 	.word	0x00000000
        /*0020*/ 	.short	0x0004
        /*0022*/ 	.short	0x0020
        /*0024*/ 	.byte	0x00, 0xf0, 0x11, 0x00


	//----- nvinfo : EIATTR_KPARAM_INFO
	.align		4
.L_49:
        /*0028*/ 	.byte	0x04, 0x17
        /*002a*/ 	.short	(.L_51 - .L_50)
.L_50:
        /*002c*/ 	.word	0x00000000
        /*0030*/ 	.short	0x0003
        /*0032*/ 	.short	0x0018
        /*0034*/ 	.byte	0x00, 0xf5, 0x21, 0x00


	//----- nvinfo : EIATTR_KPARAM_INFO
	.align		4
.L_51:
        /*0038*/ 	.byte	0x04, 0x17
        /*003a*/ 	.short	(.L_53 - .L_52)
.L_52:
        /*003c*/ 	.word	0x00000000
        /*0040*/ 	.short	0x0002
        /*0042*/ 	.short	0x0010
        /*0044*/ 	.byte	0x00, 0xf5, 0x21, 0x00


	//----- nvinfo : EIATTR_KPARAM_INFO
	.align		4
.L_53:
        /*0048*/ 	.byte	0x04, 0x17
        /*004a*/ 	.short	(.L_55 - .L_54)
.L_54:
        /*004c*/ 	.word	0x00000000
        /*0050*/ 	.short	0x0001
        /*0052*/ 	.short	0x0008
        /*0054*/ 	.byte	0x00, 0xf5, 0x21, 0x00


	//----- nvinfo : EIATTR_KPARAM_INFO
	.align		4
.L_55:
        /*0058*/ 	.byte	0x04, 0x17
        /*005a*/ 	.short	(.L_57 - .L_56)
.L_56:
        /*005c*/ 	.word	0x00000000
        /*0060*/ 	.short	0x0000
        /*0062*/ 	.short	0x0000
        /*0064*/ 	.byte	0x00, 0xf5, 0x21, 0x00


	//----- nvinfo : EIATTR_SPARSE_MMA_MASK
	.align		4
.L_57:
        /*0068*/ 	.byte	0x03, 0x50
        /*006a*/ 	.short	0x0000


	//----- nvinfo : EIATTR_MAXREG_COUNT
	.align		4
        /*006c*/ 	.byte	0x03, 0x1b
        /*006e*/ 	.short	0x00ff


	//----- nvinfo : EIATTR_MERCURY_ISA_VERSION
	.align		4
        /*0070*/ 	.byte	0x03, 0x5f
        /*0072*/ 	.short	0x0101


	//----- nvinfo : EIATTR_VRC_CTA_INIT_COUNT
	.align		4
        /*0074*/ 	.byte	0x02, 0x4a
	.zero		1
	.zero		1


	//----- nvinfo : EIATTR_EXIT_INSTR_OFFSETS
	.align		4
        /*0078*/ 	.byte	0x04, 0x1c
        /*007a*/ 	.short	(.L_59 - .L_58)


	//   ....[0]....
.L_58:
        /*007c*/ 	.word	0x00000070


	//   ....[1]....
        /*0080*/ 	.word	0x000001f0


	//----- nvinfo : EIATTR_CBANK_PARAM_SIZE
	.align		4
.L_59:
        /*0084*/ 	.byte	0x03, 0x19
        /*0086*/ 	.short	0x0030


	//----- nvinfo : EIATTR_PARAM_CBANK
	.align		4
        /*0088*/ 	.byte	0x04, 0x0a
        /*008a*/ 	.short	(.L_61 - .L_60)
	.align		4
.L_60:
        /*008c*/ 	.word	index@(.nv.constant0._Z9AddSourcePdPKxS1_PKdix)
        /*0090*/ 	.short	0x0380
        /*0092*/ 	.short	0x0030


	//----- nvinfo : EIATTR_SW_WAR
	.align		4
.L_61:
        /*0094*/ 	.byte	0x04, 0x36
        /*0096*/ 	.short	(.L_63 - .L_62)
.L_62:
        /*0098*/ 	.word	0x00000008
.L_63:


//--------------------- .nv.info._Z4ZeroPdi       --------------------------
	.section	.nv.info._Z4ZeroPdi,"",@"SHT_CUDA_INFO"
	.sectionflags	@""
	.align	4


	//----- nvinfo : EIATTR_CUDA_API_VERSION
	.align		4
        /*0000*/ 	.byte	0x04, 0x37
        /*0002*/ 	.short	(.L_65 - .L_64)
.L_64:
        /*0004*/ 	.word	0x00000082


	//----- nvinfo : EIATTR_KPARAM_INFO
	.align		4
.L_65:
        /*0008*/ 	.byte	0x04, 0x17
        /*000a*/ 	.short	(.L_67 - .L_66)
.L_66:
        /*000c*/ 	.word	0x00000000
        /*0010*/ 	.short	0x0001
        /*0012*/ 	.short	0x0008
        /*0014*/ 	.byte	0x00, 0xf0, 0x11, 0x00


	//----- nvinfo : EIATTR_KPARAM_INFO
	.align		4
.L_67:
        /*0018*/ 	.byte	0x04, 0x17
        /*001a*/ 	.short	(.L_69 - .L_68)
.L_68:
        /*001c*/ 	.word	0x00000000
        /*0020*/ 	.short	0x0000
        /*0022*/ 	.short	0x0000
        /*0024*/ 	.byte	0x00, 0xf5, 0x21, 0x00


	//----- nvinfo : EIATTR_SPARSE_MMA_MASK
	.align		4
.L_69:
        /*0028*/ 	.byte	0x03, 0x50
        /*002a*/ 	.short	0x0000


	//----- nvinfo : EIATTR_MAXREG_COUNT
	.align		4
        /*002c*/ 	.byte	0x03, 0x1b
        /*002e*/ 	.short	0x00ff


	//----- nvinfo : EIATTR_MERCURY_ISA_VERSION
	.align		4
        /*0030*/ 	.byte	0x03, 0x5f
        /*0032*/ 	.short	0x0101


	//----- nvinfo : EIATTR_VRC_CTA_INIT_COUNT
	.align		4
        /*0034*/ 	.byte	0x02, 0x4a
	.zero		1
	.zero		1


	//----- nvinfo : EIATTR_EXIT_INSTR_OFFSETS
	.align		4
        /*0038*/ 	.byte	0x04, 0x1c
        /*003a*/ 	.short	(.L_71 - .L_70)


	//   ....[0]....
.L_70:
        /*003c*/ 	.word	0x00000070


	//   ....[1]....
        /*0040*/ 	.word	0x000000c0


	//----- nvinfo : EIATTR_CBANK_PARAM_SIZE
	.align		4
.L_71:
        /*0044*/ 	.byte	0x03, 0x19
        /*0046*/ 	.short	0x000c


	//----- nvinfo : EIATTR_PARAM_CBANK
	.align		4
        /*0048*/ 	.byte	0x04, 0x0a
        /*004a*/ 	.short	(.L_73 - .L_72)
	.align		4
.L_72:
        /*004c*/ 	.word	index@(.nv.constant0._Z4ZeroPdi)
        /*0050*/ 	.short	0x0380
        /*0052*/ 	.short	0x000c


	//----- nvinfo : EIATTR_SW_WAR
	.align		4
.L_73:
        /*0054*/ 	.byte	0x04, 0x36
        /*0056*/ 	.short	(.L_75 - .L_74)
.L_74:
        /*0058*/ 	.word	0x00000008
.L_75:


//--------------------- .nv.info._Z4InitPdPKdi    --------------------------
	.section	.nv.info._Z4InitPdPKdi,"",@"SHT_CUDA_INFO"
	.sectionflags	@""
	.align	4


	//----- nvinfo : EIATTR_CUDA_API_VERSION
	.align		4
        /*0000*/ 	.byte	0x04, 0x37
        /*0002*/ 	.short	(.L_77 - .L_76)
.L_76:
        /*0004*/ 	.word	0x00000082


	//----- nvinfo : EIATTR_KPARAM_INFO
	.align		4
.L_77:
        /*0008*/ 	.byte	0x04, 0x17
        /*000a*/ 	.short	(.L_79 - .L_78)
.L_78:
        /*000c*/ 	.word	0x00000000
        /*0010*/ 	.short	0x0002
        /*0012*/ 	.short	0x0010
        /*0014*/ 	.byte	0x00, 0xf0, 0x11, 0x00


	//----- nvinfo : EIATTR_KPARAM_INFO
	.align		4
.L_79:
        /*0018*/ 	.byte	0x04, 0x17
        /*001a*/ 	.short	(.L_81 - .L_80)
.L_80:
        /*001c*/ 	.word	0x00000000
        /*0020*/ 	.short	0x0001
        /*0022*/ 	.short	0x0008
        /*0024*/ 	.byte	0x00, 0xf5, 0x21, 0x00


	//----- nvinfo : EIATTR_KPARAM_INFO
	.align		4
.L_81:
        /*0028*/ 	.byte	0x04, 0x17
        /*002a*/ 	.short	(.L_83 - .L_82)
.L_82:
        /*002c*/ 	.word	0x00000000
        /*0030*/ 	.short	0x0000
        /*0032*/ 	.short	0x0000
        /*0034*/ 	.byte	0x00, 0xf5, 0x21, 0x00


	//----- nvinfo : EIATTR_SPARSE_MMA_MASK
	.align		4
.L_83:
        /*0038*/ 	.byte	0x03, 0x50
        /*003a*/ 	.short	0x0000


	//----- nvinfo : EIATTR_MAXREG_COUNT
	.align		4
        /*003c*/ 	.byte	0x03, 0x1b
        /*003e*/ 	.short	0x00ff


	//----- nvinfo : EIATTR_MERCURY_ISA_VERSION
	.align		4
        /*0040*/ 	.byte	0x03, 0x5f
        /*0042*/ 	.short	0x0101


	//----- nvinfo : EIATTR_VRC_CTA_INIT_COUNT
	.align		4
        /*0044*/ 	.byte	0x02, 0x4a
	.zero		1
	.zero		1


	//----- nvinfo : EIATTR_EXIT_INSTR_OFFSETS
	.align		4
        /*0048*/ 	.byte	0x04, 0x1c
        /*004a*/ 	.short	(.L_85 - .L_84)


	//   ....[0]....
.L_84:
        /*004c*/ 	.word	0x00000070


	//   ....[1]....
        /*0050*/ 	.word	0x000000f0


	//----- nvinfo : EIATTR_CBANK_PARAM_SIZE
	.align		4
.L_85:
        /*0054*/ 	.byte	0x03, 0x19
        /*0056*/ 	.short	0x0014


	//----- nvinfo : EIATTR_PARAM_CBANK
	.align		4
        /*0058*/ 	.byte	0x04, 0x0a
        /*005a*/ 	.short	(.L_87 - .L_86)
	.align		4
.L_86:
        /*005c*/ 	.word	index@(.nv.constant0._Z4InitPdPKdi)
        /*0060*/ 	.short	0x0380
        /*0062*/ 	.short	0x0014


	//----- nvinfo : EIATTR_SW_WAR
	.align		4
.L_87:
        /*0064*/ 	.byte	0x04, 0x36
        /*0066*/ 	.short	(.L_89 - .L_88)
.L_88:
        /*0068*/ 	.word	0x00000008
.L_89:


//--------------------- .nv.callgraph             --------------------------
	.section	.nv.callgraph,"",@"SHT_CUDA_CALLGRAPH"
	.align	4
	.sectionentsize	8
	.align		4
        /*0000*/ 	.word	0x00000000
	.align		4
        /*0004*/ 	.word	0xffffffff
	.align		4
        /*0008*/ 	.word	0x00000000
	.align		4
        /*000c*/ 	.word	0xfffffffe
	.align		4
        /*0010*/ 	.word	0x00000000
	.align		4
        /*0014*/ 	.word	0xfffffffd
	.align		4
        /*0018*/ 	.word	0x00000000
	.align		4
        /*001c*/ 	.word	0xfffffffc


//--------------------- .text._Z13AddSourceGradPdPKxS1_PKdix --------------------------
	.section	.text._Z13AddSourceGradPdPKxS1_PKdix,"ax",@progbits
	.align	128
        .global         _Z13AddSourceGradPdPKxS1_PKdix
        .type           _Z13AddSourceGradPdPKxS1_PKdix,@function
        .size           _Z13AddSourceGradPdPKxS1_PKdix,(.L_x_4 - _Z13AddSourceGradPdPKxS1_PKdix)
        .other          _Z13AddSourceGradPdPKxS1_PKdix,@"STO_CUDA_ENTRY STV_DEFAULT"
_Z13AddSourceGradPdPKxS1_PKdix:
.text._Z13AddSourceGradPdPKxS1_PKdix:
[----:B------:R-:W-:Y:S01]  /*0000*/  LDC R1, c[0x0][0x37c] ;  /* 0x0000df00ff017b82 */ /* 0x000fe20000000800 */
[----:B------:R-:W0:Y:S07]  /*0010*/  S2R R0, SR_TID.X ;  /* 0x0000000000007919 */ /* 0x000e2e0000002100 */
[----:B------:R-:W0:Y:S01]  /*0020*/  S2UR UR4, SR_CTAID.X ;  /* 0x00000000000479c3 */ /* 0x000e220000002500 */
[----:B------:R-:W1:Y:S07]  /*0030*/  LDCU UR5, c[0x0][0x3a0] ;  /* 0x00007400ff0577ac */ /* 0x000e6e0008000800 */
[----:B------:R-:W0:Y:S02]  /*0040*/  LDC R9, c[0x0][0x360] ;  /* 0x0000d800ff097b82 */ /* 0x000e240000000800 */
[----:B0-----:R-:W-:-:S05]  /*0050*/  IMAD R9, R9, UR4, R0 ;  /* 0x0000000409097c24 */ /* 0x001fca000f8e0200 */
[----:B-1----:R-:W-:-:S13]  /*0060*/  ISETP.GE.AND P0, PT, R9, UR5, PT ;  /* 0x0000000509007c0c */ /* 0x002fda000bf06270 */
[----:B------:R-:W-:Y:S05]  /*0070*/  @P0 EXIT ;  /* 0x000000000000094d */ /* 0x000fea0003800000 */
[----:B------:R-:W0:Y:S01]  /*0080*/  LDC.64 R2, c[0x0][0x388] ;  /* 0x0000e200ff027b82 */ /* 0x000e220000000a00 */
[----:B------:R-:W1:Y:S01]  /*0090*/  LDCU.64 UR6, c[0x0][0x358] ;  /* 0x00006b00ff0677ac */ /* 0x000e620008000a00 */
[----:B------:R-:W2:Y:S06]  /*00a0*/  LDCU UR4, c[0x0][0x3a8] ;  /* 0x00007500ff0477ac */ /* 0x000eac0008000800 */
[----:B------:R-:W3:Y:S01]  /*00b0*/  LDC.64 R4, c[0x0][0x390] ;  /* 0x0000e400ff047b82 */ /* 0x000ee20000000a00 */
[----:B------:R-:W4:Y:S07]  /*00c0*/  LDCU.64 UR8, c[0x0][0x398] ;  /* 0x00007300ff0877ac */ /* 0x000f2e0008000a00 */
[----:B------:R-:W5:Y:S01]  /*00d0*/  LDC.64 R6, c[0x0][0x380] ;  /* 0x0000e000ff067b82 */ /* 0x000f620000000a00 */
[----:B0-----:R-:W-:-:S06]  /*00e0*/  IMAD.WIDE R2, R9, 0x8, R2 ;  /* 0x0000000809027825 */ /* 0x001fcc00078e0202 */
[----:B-1----:R-:W4:Y:S01]  /*00f0*/  LDG.E R2, desc[UR6][R2.64] ;  /* 0x0000000602027981 */ /* 0x002f22000c1e1900 */
[----:B---3--:R-:W-:-:S06]  /*0100*/  IMAD.WIDE R4, R9, 0x8, R4 ;  /* 0x0000000809047825 */ /* 0x008fcc00078e0204 */
[----:B------:R-:W3:Y:S01]  /*0110*/  LDG.E R4, desc[UR6][R4.64] ;  /* 0x0000000604047981 */ /* 0x000ee2000c1e1900 */
[----:B--2---:R-:W-:Y:S01]  /*0120*/  UIADD3 UR4, UPT, UPT, UR4, 0x2, URZ ;  /* 0x0000000204047890 */ /* 0x004fe2000fffe0ff */
[----:B------:R-:W-:Y:S02]  /*0130*/  IADD3 R8, P0, PT, RZ, RZ, RZ ;  /* 0x000000ffff087210 */ /* 0x000fe40007f1e0ff */
[----:B----4-:R-:W-:-:S05]  /*0140*/  IADD3 R11, PT, PT, R2, -0x1, RZ ;  /* 0xffffffff020b7810 */ /* 0x010fca0007ffe0ff */
[----:B---3--:R-:W-:-:S05]  /*0150*/  IMAD R11, R11, UR4, R4 ;  /* 0x000000040b0b7c24 */ /* 0x008fca000f8e0204 */
[----:B------:R-:W-:-:S04]  /*0160*/  IADD3.X R11, PT, PT, R11, -0x1, RZ, P0, !PT ;  /* 0xffffffff0b0b7810 */ /* 0x000fc800007fe4ff */
[----:B------:R-:W-:Y:S01]  /*0170*/  SHF.R.S64 R8, R8, 0x1d, R11 ;  /* 0x0000001d08087819 */ /* 0x000fe2000000100b */
[----:B-----5:R-:W-:-:S03]  /*0180*/  IMAD.WIDE R4, R9, 0x8, R6 ;  /* 0x0000000809047825 */ /* 0x020fc600078e0206 */
[----:B------:R-:W-:Y:S02]  /*0190*/  IADD3 R8, P0, PT, R8, UR8, RZ ;  /* 0x0000000808087c10 */ /* 0x000fe4000ff1e0ff */
[----:B------:R-:W2:Y:S02]  /*01a0*/  LDG.E.64 R6, desc[UR6][R4.64] ;  /* 0x0000000604067981 */ /* 0x000ea4000c1e1b00 */
[----:B------:R-:W-:-:S05]  /*01b0*/  LEA.HI.X.SX32 R9, R11, UR9, 0x3, P0 ;  /* 0x000000090b097c11 */ /* 0x000fca00080f1eff */
[----:B------:R-:W2:Y:S02]  /*01c0*/  LDG.E.64 R2, desc[UR6][R8.64] ;  /* 0x0000000608027981 */ /* 0x000ea4000c1e1b00 */
[----:B--2---:R-:W-:-:S07]  /*01d0*/  DADD R2, R2, R6 ;  /* 0x0000000002027229 */ /* 0x004fce0000000006 */
[----:B------:R-:W-:Y:S01]  /*01e0*/  STG.E.64 desc[UR6][R4.64], R2 ;  /* 0x0000000204007986 */ /* 0x000fe2000c101b06 */
[----:B------:R-:W-:Y:S05]  /*01f0*/  EXIT ;  /* 0x000000000000794d */ /* 0x000fea0003800000 */
.L_x_0:
[----:B------:R-:W-:-:S00]  /*0200*/  BRA `(.L_x_0) ;  /* 0xfffffffc00fc7947 */ /* 0x000fc0000383ffff */
[----:B------:R-:W-:-:S00]  /*0210*/  NOP ;  /* 0x0000000000007918 */ /* 0x000fc00000000000 */
        /* <DEDUP_REMOVED lines=14> */
.L_x_4:


//--------------------- .text._Z9AddSourcePdPKxS1_PKdix --------------------------
	.section	.text._Z9AddSourcePdPKxS1_PKdix,"ax",@progbits
	.align	128
        .global         _Z9AddSourcePdPKxS1_PKdix
        .type           _Z9AddSourcePdPKxS1_PKdix,@function
        .size           _Z9AddSourcePdPKxS1_PKdix,(.L_x_5 - _Z9AddSourcePdPKxS1_PKdix)
        .other          _Z9AddSourcePdPKxS1_PKdix,@"STO_CUDA_ENTRY STV_DEFAULT"
_Z9AddSourcePdPKxS1_PKdix:
.text._Z9AddSourcePdPKxS1_PKdix:
        /* <DEDUP_REMOVED lines=25> */
[----:B------:R-:W-:-:S03]  /*0190*/  IADD3 R6, P0, PT, R6, UR8, RZ ;  /* 0x0000000806067c10 */ /* 0x000fc6000ff1e0ff */
[----:B------:R-:W2:Y:S01]  /*01a0*/  LDG.E.64 R2, desc[UR6][R2.64] ;  /* 0x0000000602027981 */ /* 0x000ea2000c1e1b00 */
[----:B------:R-:W-:-:S05]  /*01b0*/  LEA.HI.X.SX32 R7, R11, UR9, 0x3, P0 ;  /* 0x000000090b077c11 */ /* 0x000fca00080f1eff */
[----:B------:R-:W2:Y:S02]  /*01c0*/  LDG.E.64 R4, desc[UR6][R6.64] ;  /* 0x0000000606047981 */ /* 0x000ea4000c1e1b00 */
[----:B--2---:R-:W-:-:S07]  /*01d0*/  DADD R4, R2, R4 ;  /* 0x0000000002047229 */ /* 0x004fce0000000004 */
[----:B------:R-:W-:Y:S01]  /*01e0*/  STG.E.64 desc[UR6][R6.64], R4 ;  /* 0x0000000406007986 */ /* 0x000fe2000c101b06 */
[----:B------:R-:W-:Y:S05]  /*01f0*/  EXIT ;  /* 0x000000000000794d */ /* 0x000fea0003800000 */
.L_x_1:
        /* <DEDUP_REMOVED lines=16> */
.L_x_5:


//--------------------- .text._Z4ZeroPdi          --------------------------
	.section	.text._Z4ZeroPdi,"ax",@progbits
	.align	128
        .global         _Z4ZeroPdi
        .type           _Z4ZeroPdi,@function
        .size           _Z4ZeroPdi,(.L_x_6 - _Z4ZeroPdi)
        .other          _Z4ZeroPdi,@"STO_CUDA_ENTRY STV_DEFAULT"
_Z4ZeroPdi:
.text._Z4ZeroPdi:
        /* <DEDUP_REMOVED lines=10> */
[----:B0-----:R-:W-:-:S05]  /*00a0*/  IMAD.WIDE R2, R5, 0x8, R2 ;  /* 0x0000000805027825 */ /* 0x001fca00078e0202 */
[----:B-1----:R-:W-:Y:S01]  /*00b0*/  STG.E.64 desc[UR4][R2.64], RZ ;  /* 0x000000ff02007986 */ /* 0x002fe2000c101b04 */
[----:B------:R-:W-:Y:S05]  /*00c0*/  EXIT ;  /* 0x000000000000794d */ /* 0x000fea0003800000 */
.L_x_2:
        /* <DEDUP_REMOVED lines=11> */
.L_x_6:


//--------------------- .text._Z4InitPdPKdi       --------------------------
	.section	.text._Z4InitPdPKdi,"ax",@progbits
	.align	128
        .global         _Z4InitPdPKdi
        .type           _Z4InitPdPKdi,@function
        .size           _Z4InitPdPKdi,(.L_x_7 - _Z4InitPdPKdi)
        .other          _Z4InitPdPKdi,@"STO_CUDA_ENTRY STV_DEFAULT"
_Z4InitPdPKdi:
.text._Z4InitPdPKdi:
        /* <DEDUP_REMOVED lines=9> */
[----:B------:R-:W1:Y:S07]  /*0090*/  LDCU.64 UR4, c[0x0][0x358] ;  /* 0x00006b00ff0477ac */ /* 0x000e6e0008000a00 */
[----:B------:R-:W2:Y:S01]  /*00a0*/  LDC.64 R4, c[0x0][0x380] ;  /* 0x0000e000ff047b82 */ /* 0x000ea20000000a00 */
[----:B0-----:R-:W-:-:S06]  /*00b0*/  IMAD.WIDE R2, R7, 0x8, R2 ;  /* 0x0000000807027825 */ /* 0x001fcc00078e0202 */
[----:B-1----:R-:W3:Y:S01]  /*00c0*/  LDG.E.64 R2, desc[UR4][R2.64] ;  /* 0x0000000402027981 */ /* 0x002ee2000c1e1b00 */
[----:B--2---:R-:W-:-:S05]  /*00d0*/  IMAD.WIDE R4, R7, 0x8, R4 ;  /* 0x0000000807047825 */ /* 0x004fca00078e0204 */
[----:B---3--:R-:W-:Y:S01]  /*00e0*/  STG.E.64 desc[UR4][R4.64], R2 ;  /* 0x0000000204007986 */ /* 0x008fe2000c101b04 */
[----:B------:R-:W-:Y:S05]  /*00f0*/  EXIT ;  /* 0x000000000000794d */ /* 0x000fea0003800000 */
.L_x_3:
        /* <DEDUP_REMOVED lines=16> */
.L_x_7:


//--------------------- .nv.shared.reserved.0     --------------------------
	.section	.nv.shared.reserved.0,"aw",@nobits
	.weak		__nv_reservedSMEM_offset_0_alias
	.size		__nv_reservedSMEM_offset_0_alias, 0, 64
	.other		__nv_reservedSMEM_offset_0_alias,@"STO_CUDA_RESERVED_SHARED STV_DEFAULT"
__nv_reservedSMEM_offset_0_alias:
	.zero		0
	.zero		64


//--------------------- .nv.constant0._Z13AddSourceGradPdPKxS1_PKdix --------------------------
	.section	.nv.constant0._Z13AddSourceGradPdPKxS1_PKdix,"a",@progbits
	.sectionflags	@""
	.align	4
.nv.constant0._Z13AddSourceGradPdPKxS1_PKdix:
	.zero		944


//--------------------- .nv.constant0._Z9AddSourcePdPKxS1_PKdix --------------------------
	.section	.nv.constant0._Z9AddSourcePdPKxS1_PKdix,"a",@progbits
	.sectionflags	@""
	.align	4
.nv.constant0._Z9AddSourcePdPKxS1_PKdix:
	.zero		944


//--------------------- .nv.constant0._Z4ZeroPdi  --------------------------
	.section	.nv.constant0._Z4ZeroPdi,"a",@progbits
	.sectionflags	@""
	.align	4
.nv.constant0._Z4ZeroPdi:
	.zero		908


//--------------------- .nv.constant0._Z4InitPdPKdi --------------------------
	.section	.nv.constant0._Z4InitPdPKdi,"a",@progbits
	.sectionflags	@""
	.align	4
.nv.constant0._Z4InitPdPKdi:
	.zero		916


//--------------------- SYMBOLS --------------------------

	.type		.nv.reservedSmem.offset0,@object
	.size		.nv.reservedSmem.offset0,0x4
